//
// Generated by NVIDIA NVVM Compiler
//
// Compiler Build ID: CL-36424714
// Cuda compilation tools, release 13.0, V13.0.88
// Based on NVVM 20.0.0
//

.version 9.0
.target sm_100
.address_size 64

	// .globl	_Z12transformGPUPfS_S_S_S_S_
.const .align 4 .f32 scale = 0f3F801062;
.const .align 4 .f32 Tx = 0f42C80000;
.const .align 4 .f32 Ty = 0fC2480000;
.const .align 4 .f32 Tz = 0f43960000;
.const .align 4 .b8 R[36] = {45, 178, 93, 63, 45, 178, 221, 190, 0, 0, 128, 62, 0, 0, 0, 63, 0, 0, 64, 63, 45, 178, 221, 190, 0, 0, 0, 0, 0, 0, 0, 63, 45, 178, 93, 63};

.visible .entry _Z12transformGPUPfS_S_S_S_S_(
	.param .u64 .ptr .align 1 _Z12transformGPUPfS_S_S_S_S__param_0,
	.param .u64 .ptr .align 1 _Z12transformGPUPfS_S_S_S_S__param_1,
	.param .u64 .ptr .align 1 _Z12transformGPUPfS_S_S_S_S__param_2,
	.param .u64 .ptr .align 1 _Z12transformGPUPfS_S_S_S_S__param_3,
	.param .u64 .ptr .align 1 _Z12transformGPUPfS_S_S_S_S__param_4,
	.param .u64 .ptr .align 1 _Z12transformGPUPfS_S_S_S_S__param_5
)
{
	.reg .pred 	%p<2>;
	.reg .b32 	%r<5>;
	.reg .b32 	%f<35>;
	.reg .b64 	%rd<20>;

	ld.param.u64 	%rd1, [_Z12transformGPUPfS_S_S_S_S__param_0];
	ld.param.u64 	%rd2, [_Z12transformGPUPfS_S_S_S_S__param_1];
	ld.param.u64 	%rd3, [_Z12transformGPUPfS_S_S_S_S__param_2];
	ld.param.u64 	%rd4, [_Z12transformGPUPfS_S_S_S_S__param_3];
	ld.param.u64 	%rd5, [_Z12transformGPUPfS_S_S_S_S__param_4];
	ld.param.u64 	%rd6, [_Z12transformGPUPfS_S_S_S_S__param_5];
	mov.u32 	%r2, %ctaid.x;
	mov.u32 	%r3, %ntid.x;
	mov.u32 	%r4, %tid.x;
	mad.lo.s32 	%r1, %r2, %r3, %r4;
	setp.gt.s32 	%p1, %r1, 14;
	@%p1 bra 	$L__BB0_2;
	cvta.to.global.u64 	%rd7, %rd1;
	cvta.to.global.u64 	%rd8, %rd2;
	cvta.to.global.u64 	%rd9, %rd3;
	cvta.to.global.u64 	%rd10, %rd4;
	cvta.to.global.u64 	%rd11, %rd5;
	cvta.to.global.u64 	%rd12, %rd6;
	ld.const.f32 	%f1, [scale];
	ld.const.f32 	%f2, [R];
	mul.wide.s32 	%rd13, %r1, 4;
	add.s64 	%rd14, %rd7, %rd13;
	ld.global.f32 	%f3, [%rd14];
	ld.const.f32 	%f4, [R+4];
	add.s64 	%rd15, %rd8, %rd13;
	ld.global.f32 	%f5, [%rd15];
	mul.f32 	%f6, %f4, %f5;
	fma.rn.f32 	%f7, %f2, %f3, %f6;
	ld.const.f32 	%f8, [R+8];
	add.s64 	%rd16, %rd9, %rd13;
	ld.global.f32 	%f9, [%rd16];
	fma.rn.f32 	%f10, %f8, %f9, %f7;
	ld.const.f32 	%f11, [Tx];
	fma.rn.f32 	%f12, %f1, %f10, %f11;
	add.s64 	%rd17, %rd10, %rd13;
	st.global.f32 	[%rd17], %f12;
	ld.const.f32 	%f13, [R+12];
	ld.global.f32 	%f14, [%rd14];
	ld.const.f32 	%f15, [R+16];
	ld.global.f32 	%f16, [%rd15];
	mul.f32 	%f17, %f15, %f16;
	fma.rn.f32 	%f18, %f13, %f14, %f17;
	ld.const.f32 	%f19, [R+20];
	ld.global.f32 	%f20, [%rd16];
	fma.rn.f32 	%f21, %f19, %f20, %f18;
	ld.const.f32 	%f22, [Ty];
	fma.rn.f32 	%f23, %f1, %f21, %f22;
	add.s64 	%rd18, %rd11, %rd13;
	st.global.f32 	[%rd18], %f23;
	ld.const.f32 	%f24, [R+24];
	ld.global.f32 	%f25, [%rd14];
	ld.const.f32 	%f26, [R+28];
	ld.global.f32 	%f27, [%rd15];
	mul.f32 	%f28, %f26, %f27;
	fma.rn.f32 	%f29, %f24, %f25, %f28;
	ld.const.f32 	%f30, [R+32];
	ld.global.f32 	%f31, [%rd16];
	fma.rn.f32 	%f32, %f30, %f31, %f29;
	ld.const.f32 	%f33, [Tz];
	fma.rn.f32 	%f34, %f1, %f32, %f33;
	add.s64 	%rd19, %rd12, %rd13;
	st.global.f32 	[%rd19], %f34;
$L__BB0_2:
	ret;

}


// ===== COMPILED SASS (sm_100) =====

	.target	sm_100

	.elftype	@"ET_EXEC"


//--------------------- .note.nv.tkinfo           --------------------------
	.section	.note.nv.tkinfo,"",@"SHT_NOTE"
	.sectionflags	@"SHF_NOTE_NV_TKINFO"
	.tkinfo
        /*0018*/ 	.word	0x00000002
        /*0030*/ 	.string	""
        /*0030*/ 	.string	"ptxas"
        /*0030*/ 	.string	"Cuda compilation tools, release 13.0, V13.0.88"
        /*0030*/ 	.string	"Build cuda_13.0.r13.0/compiler.36424714_0"
        /*0030*/ 	.string	"-arch sm_100 -m 64 "



//--------------------- .note.nv.cuinfo           --------------------------
	.section	.note.nv.cuinfo,"",@"SHT_NOTE"
	.sectionflags	@"SHF_NOTE_NV_CUINFO"
        /*0018*/ 	.short	0x0002
        /*001a*/ 	.short	0x0064
        /*001c*/ 	.short	0x0082
	.zero		2


//--------------------- .nv.info                  --------------------------
	.section	.nv.info,"",@"SHT_CUDA_INFO"
	.align	4


	//----- nvinfo : EIATTR_REGCOUNT
	.align		4
        /*0000*/ 	.byte	0x04, 0x2f
        /*0002*/ 	.short	(.L_6 - .L_5)
	.align		4
.L_5:
        /*0004*/ 	.word	index@(_Z12transformGPUPfS_S_S_S_S_)
        /*0008*/ 	.word	0x00000016


	//----- nvinfo : EIATTR_FRAME_SIZE
	.align		4
.L_6:
        /*000c*/ 	.byte	0x04, 0x11
        /*000e*/ 	.short	(.L_8 - .L_7)
	.align		4
.L_7:
        /*0010*/ 	.word	index@(_Z12transformGPUPfS_S_S_S_S_)
        /*0014*/ 	.word	0x00000000


	//----- nvinfo : EIATTR_MIN_STACK_SIZE
	.align		4
.L_8:
        /*0018*/ 	.byte	0x04, 0x12
        /*001a*/ 	.short	(.L_10 - .L_9)
	.align		4
.L_9:
        /*001c*/ 	.word	index@(_Z12transformGPUPfS_S_S_S_S_)
        /*0020*/ 	.word	0x00000000
.L_10:


//--------------------- .nv.compat                --------------------------
	.section	.nv.compat,"",@"SHT_CUDA_COMPAT_INFO"
	.align	4
        /*0000*/ 	.byte	0x02, 0x09, 0x00, 0x00, 0x02, 0x02, 0x01, 0x00, 0x02, 0x05, 0x05, 0x00, 0x03, 0x07, 0x01, 0x01
        /*0010*/ 	.byte	0x02, 0x03, 0x00, 0x00, 0x02, 0x06, 0x01, 0x00, 0x04, 0x0b, 0x08, 0x00, 0x09, 0x00, 0x00, 0x00
        /*0020*/ 	.byte	0x00, 0x00, 0x00, 0x00


//--------------------- .nv.info._Z12transformGPUPfS_S_S_S_S_ --------------------------
	.section	.nv.info._Z12transformGPUPfS_S_S_S_S_,"",@"SHT_CUDA_INFO"
	.sectionflags	@""
	.align	4


	//----- nvinfo : EIATTR_CUDA_API_VERSION
	.align		4
        /*0000*/ 	.byte	0x04, 0x37
        /*0002*/ 	.short	(.L_12 - .L_11)
.L_11:
        /*0004*/ 	.word	0x00000082


	//----- nvinfo : EIATTR_KPARAM_INFO
	.align		4
.L_12:
        /*0008*/ 	.byte	0x04, 0x17
        /*000a*/ 	.short	(.L_14 - .L_13)
.L_13:
        /*000c*/ 	.word	0x00000000
        /*0010*/ 	.short	0x0005
        /*0012*/ 	.short	0x0028
        /*0014*/ 	.byte	0x00, 0xf5, 0x21, 0x00


	//----- nvinfo : EIATTR_KPARAM_INFO
	.align		4
.L_14:
        /*0018*/ 	.byte	0x04, 0x17
        /*001a*/ 	.short	(.L_16 - .L_15)
.L_15:
        /*001c*/ 	.word	0x00000000
        /*0020*/ 	.short	0x0004
        /*0022*/ 	.short	0x0020
        /*0024*/ 	.byte	0x00, 0xf5, 0x21, 0x00


	//----- nvinfo : EIATTR_KPARAM_INFO
	.align		4
.L_16:
        /*0028*/ 	.byte	0x04, 0x17
        /*002a*/ 	.short	(.L_18 - .L_17)
.L_17:
        /*002c*/ 	.word	0x00000000
        /*0030*/ 	.short	0x0003
        /*0032*/ 	.short	0x0018
        /*0034*/ 	.byte	0x00, 0xf5, 0x21, 0x00


	//----- nvinfo : EIATTR_KPARAM_INFO
	.align		4
.L_18:
        /*0038*/ 	.byte	0x04, 0x17
        /*003a*/ 	.short	(.L_20 - .L_19)
.L_19:
        /*003c*/ 	.word	0x00000000
        /*0040*/ 	.short	0x0002
        /*0042*/ 	.short	0x0010
        /*0044*/ 	.byte	0x00, 0xf5, 0x21, 0x00


	//----- nvinfo : EIATTR_KPARAM_INFO
	.align		4
.L_20:
        /*0048*/ 	.byte	0x04, 0x17
        /*004a*/ 	.short	(.L_22 - .L_21)
.L_21:
        /*004c*/ 	.word	0x00000000
        /*0050*/ 	.short	0x0001
        /*0052*/ 	.short	0x0008
        /*0054*/ 	.byte	0x00, 0xf5, 0x21, 0x00


	//----- nvinfo : EIATTR_KPARAM_INFO
	.align		4
.L_22:
        /*0058*/ 	.byte	0x04, 0x17
        /*005a*/ 	.short	(.L_24 - .L_23)
.L_23:
        /*005c*/ 	.word	0x00000000
        /*0060*/ 	.short	0x0000
        /*0062*/ 	.short	0x0000
        /*0064*/ 	.byte	0x00, 0xf5, 0x21, 0x00


	//----- nvinfo : EIATTR_SPARSE_MMA_MASK
	.align		4
.L_24:
        /*0068*/ 	.byte	0x03, 0x50
        /*006a*/ 	.short	0x0000


	//----- nvinfo : EIATTR_MAXREG_COUNT
	.align		4
        /*006c*/ 	.byte	0x03, 0x1b
        /*006e*/ 	.short	0x00ff


	//----- nvinfo : EIATTR_MERCURY_ISA_VERSION
	.align		4
        /*0070*/ 	.byte	0x03, 0x5f
        /*0072*/ 	.short	0x0101


	//----- nvinfo : EIATTR_VRC_CTA_INIT_COUNT
	.align		4
        /*0074*/ 	.byte	0x02, 0x4a
	.zero		1
	.zero		1


	//----- nvinfo : EIATTR_EXIT_INSTR_OFFSETS
	.align		4
        /*0078*/ 	.byte	0x04, 0x1c
        /*007a*/ 	.short	(.L_26 - .L_25)


	//   ....[0]....
.L_25:
        /*007c*/ 	.word	0x00000060


	//   ....[1]....
        /*0080*/ 	.word	0x00000310


	//----- nvinfo : EIATTR_CBANK_PARAM_SIZE
	.align		4
.L_26:
        /*0084*/ 	.byte	0x03, 0x19
        /*0086*/ 	.short	0x0030


	//----- nvinfo : EIATTR_PARAM_CBANK
	.align		4
        /*0088*/ 	.byte	0x04, 0x0a
        /*008a*/ 	.short	(.L_28 - .L_27)
	.align		4
.L_27:
        /*008c*/ 	.word	index@(.nv.constant0._Z12transformGPUPfS_S_S_S_S_)
        /*0090*/ 	.short	0x0380
        /*0092*/ 	.short	0x0030


	//----- nvinfo : EIATTR_SW_WAR
	.align		4
.L_28:
        /*0094*/ 	.byte	0x04, 0x36
        /*0096*/ 	.short	(.L_30 - .L_29)
.L_29:
        /*0098*/ 	.word	0x00000008
.L_30:


//--------------------- .nv.callgraph             --------------------------
	.section	.nv.callgraph,"",@"SHT_CUDA_CALLGRAPH"
	.align	4
	.sectionentsize	8
	.align		4
        /*0000*/ 	.word	0x00000000
	.align		4
        /*0004*/ 	.word	0xffffffff
	.align		4
        /*0008*/ 	.word	0x00000000
	.align		4
        /*000c*/ 	.word	0xfffffffe
	.align		4
        /*0010*/ 	.word	0x00000000
	.align		4
        /*0014*/ 	.word	0xfffffffd
	.align		4
        /*0018*/ 	.word	0x00000000
	.align		4
        /*001c*/ 	.word	0xfffffffc


//--------------------- .nv.constant3             --------------------------
	.section	.nv.constant3,"a",@progbits
	.align	4
.nv.constant3:
	.type		scale,@object
	.size		scale,(Tx - scale)
scale:
        /*0000*/ 	.byte	0x62, 0x10, 0x80, 0x3f
	.type		Tx,@object
	.size		Tx,(Ty - Tx)
Tx:
        /*0004*/ 	.byte	0x00, 0x00, 0xc8, 0x42
	.type		Ty,@object
	.size		Ty,(Tz - Ty)
Ty:
        /*0008*/ 	.byte	0x00, 0x00, 0x48, 0xc2
	.type		Tz,@object
	.size		Tz,(R - Tz)
Tz:
        /*000c*/ 	.byte	0x00, 0x00, 0x96, 0x43
	.type		R,@object
	.size		R,(.L_4 - R)
R:
        /*0010*/ 	.byte	0x2d, 0xb2, 0x5d, 0x3f, 0x2d, 0xb2, 0xdd, 0xbe, 0x00, 0x00, 0x80, 0x3e, 0x00, 0x00, 0x00, 0x3f
        /*0020*/ 	.byte	0x00, 0x00, 0x40, 0x3f, 0x2d, 0xb2, 0xdd, 0xbe, 0x00, 0x00, 0x00, 0x00, 0x00, 0x00, 0x00, 0x3f
        /*0030*/ 	.byte	0x2d, 0xb2, 0x5d, 0x3f
.L_4:


//--------------------- .text._Z12transformGPUPfS_S_S_S_S_ --------------------------
	.section	.text._Z12transformGPUPfS_S_S_S_S_,"ax",@progbits
	.align	128
        .global         _Z12transformGPUPfS_S_S_S_S_
        .type           _Z12transformGPUPfS_S_S_S_S_,@function
        .size           _Z12transformGPUPfS_S_S_S_S_,(.L_x_1 - _Z12transformGPUPfS_S_S_S_S_)
        .other          _Z12transformGPUPfS_S_S_S_S_,@"STO_CUDA_ENTRY STV_DEFAULT"
_Z12transformGPUPfS_S_S_S_S_:
.text._Z12transformGPUPfS_S_S_S_S_:
[----:B------:R-:W-:Y:S01]  /*0000*/  LDC R1, c[0x0][0x37c] ;  /* 0x0000df00ff017b82 */ /* 0x000fe20000000800 */
[----:B------:R-:W0:Y:S07]  /*0010*/  S2R R3, SR_TID.X ;  /* 0x0000000000037919 */ /* 0x000e2e0000002100 */
[----:B------:R-:W0:Y:S08]  /*0020*/  S2UR UR4, SR_CTAID.X ;  /* 0x00000000000479c3 */ /* 0x000e300000002500 */
[----:B------:R-:W0:Y:S02]  /*0030*/  LDC R0, c[0x0][0x360] ;  /* 0x0000d800ff007b82 */ /* 0x000e240000000800 */
[----:B0-----:R-:W-:-:S05]  /*0040*/  IMAD R0, R0, UR4, R3 ;  /* 0x0000000400007c24 */ /* 0x001fca000f8e0203 */
[----:B------:R-:W-:-:S13]  /*0050*/  ISETP.GT.AND P0, PT, R0, 0xe, PT ;  /* 0x0000000e0000780c */ /* 0x000fda0003f04270 */
[----:B------:R-:W-:Y:S05]  /*0060*/  @P0 EXIT ;  /* 0x000000000000094d */ /* 0x000fea0003800000 */
[----:B------:R-:W0:Y:S01]  /*0070*/  LDC.64 R2, c[0x0][0x388] ;  /* 0x0000e200ff027b82 */ /* 0x000e220000000a00 */
[----:B------:R-:W1:Y:S01]  /*0080*/  LDCU.64 UR4, c[0x0][0x358] ;  /* 0x00006b00ff0477ac */ /* 0x000e620008000a00 */
[----:B------:R-:W2:Y:S06]  /*0090*/  LDCU.128 UR8, c[0x3][0x10] ;  /* 0x00c00200ff0877ac */ /* 0x000eac0008000c00 */
[----:B------:R-:W3:Y:S01]  /*00a0*/  LDC.64 R6, c[0x0][0x380] ;  /* 0x0000e000ff067b82 */ /* 0x000ee20000000a00 */
[----:B------:R-:W4:Y:S01]  /*00b0*/  LDCU.128 UR12, c[0x3][0x20] ;  /* 0x00c00400ff0c77ac */ /* 0x000f220008000c00 */
[----:B------:R-:W5:Y:S06]  /*00c0*/  LDCU UR6, c[0x3][0x30] ;  /* 0x00c00600ff0677ac */ /* 0x000f6c0008000800 */
[----:B------:R-:W2:Y:S01]  /*00d0*/  LDC.64 R8, c[0x0][0x390] ;  /* 0x0000e400ff087b82 */ /* 0x000ea20000000a00 */
[----:B0-----:R-:W-:-:S07]  /*00e0*/  IMAD.WIDE R2, R0, 0x4, R2 ;  /* 0x0000000400027825 */ /* 0x001fce00078e0202 */
[----:B------:R-:W0:Y:S01]  /*00f0*/  LDC.64 R12, c[0x0][0x398] ;  /* 0x0000e600ff0c7b82 */ /* 0x000e220000000a00 */
[----:B-1----:R-:W4:Y:S01]  /*0100*/  LDG.E R11, desc[UR4][R2.64] ;  /* 0x00000004020b7981 */ /* 0x002f22000c1e1900 */
[----:B---3--:R-:W-:-:S06]  /*0110*/  IMAD.WIDE R6, R0, 0x4, R6 ;  /* 0x0000000400067825 */ /* 0x008fcc00078e0206 */
[----:B------:R-:W1:Y:S01]  /*0120*/  LDC.64 R4, c[0x3][RZ] ;  /* 0x00c00000ff047b82 */ /* 0x000e620000000a00 */
[----:B------:R-:W3:Y:S01]  /*0130*/  LDG.E R10, desc[UR4][R6.64] ;  /* 0x00000004060a7981 */ /* 0x000ee2000c1e1900 */
[----:B--2---:R-:W-:-:S05]  /*0140*/  IMAD.WIDE R8, R0, 0x4, R8 ;  /* 0x0000000400087825 */ /* 0x004fca00078e0208 */
[----:B------:R-:W2:Y:S01]  /*0150*/  LDG.E R15, desc[UR4][R8.64] ;  /* 0x00000004080f7981 */ /* 0x000ea2000c1e1900 */
[----:B0-----:R-:W-:-:S04]  /*0160*/  IMAD.WIDE R12, R0, 0x4, R12 ;  /* 0x00000004000c7825 */ /* 0x001fc800078e020c */
[----:B----4-:R-:W-:-:S04]  /*0170*/  FMUL R11, R11, UR9 ;  /* 0x000000090b0b7c20 */ /* 0x010fc80008400000 */
[----:B---3--:R-:W-:-:S04]  /*0180*/  FFMA R10, R10, UR8, R11 ;  /* 0x000000080a0a7c23 */ /* 0x008fc8000800000b */
[----:B--2---:R-:W-:Y:S02]  /*0190*/  FFMA R10, R15, UR10, R10 ;  /* 0x0000000a0f0a7c23 */ /* 0x004fe4000800000a */
[----:B------:R-:W0:Y:S02]  /*01a0*/  LDC.64 R14, c[0x0][0x3a0] ;  /* 0x0000e800ff0e7b82 */ /* 0x000e240000000a00 */
[----:B-1----:R-:W-:-:S05]  /*01b0*/  FFMA R5, R10, R4, R5 ;  /* 0x000000040a057223 */ /* 0x002fca0000000005 */
[----:B------:R1:W-:Y:S01]  /*01c0*/  STG.E desc[UR4][R12.64], R5 ;  /* 0x000000050c007986 */ /* 0x0003e2000c101904 */
[----:B------:R-:W2:Y:S03]  /*01d0*/  LDC.64 R10, c[0x3][0x8] ;  /* 0x00c00200ff0a7b82 */ /* 0x000ea60000000a00 */
[----:B------:R-:W3:Y:S04]  /*01e0*/  LDG.E R17, desc[UR4][R2.64] ;  /* 0x0000000402117981 */ /* 0x000ee8000c1e1900 */
[----:B------:R-:W4:Y:S04]  /*01f0*/  LDG.E R16, desc[UR4][R6.64] ;  /* 0x0000000406107981 */ /* 0x000f28000c1e1900 */
[----:B------:R-:W5:Y:S01]  /*0200*/  LDG.E R19, desc[UR4][R8.64] ;  /* 0x0000000408137981 */ /* 0x000f62000c1e1900 */
[----:B-1----:R-:W1:Y:S01]  /*0210*/  LDC.64 R12, c[0x0][0x3a8] ;  /* 0x0000ea00ff0c7b82 */ /* 0x002e620000000a00 */
[----:B0-----:R-:W-:-:S04]  /*0220*/  IMAD.WIDE R14, R0, 0x4, R14 ;  /* 0x00000004000e7825 */ /* 0x001fc800078e020e */
[----:B---3--:R-:W-:-:S04]  /*0230*/  FMUL R17, R17, UR12 ;  /* 0x0000000c11117c20 */ /* 0x008fc80008400000 */
[----:B----4-:R-:W-:-:S04]  /*0240*/  FFMA R16, R16, UR11, R17 ;  /* 0x0000000b10107c23 */ /* 0x010fc80008000011 */
[----:B-----5:R-:W-:-:S04]  /*0250*/  FFMA R19, R19, UR13, R16 ;  /* 0x0000000d13137c23 */ /* 0x020fc80008000010 */
[----:B--2---:R-:W-:-:S05]  /*0260*/  FFMA R19, R19, R4, R10 ;  /* 0x0000000413137223 */ /* 0x004fca000000000a */
[----:B------:R-:W-:Y:S04]  /*0270*/  STG.E desc[UR4][R14.64], R19 ;  /* 0x000000130e007986 */ /* 0x000fe8000c101904 */
[----:B------:R-:W2:Y:S04]  /*0280*/  LDG.E R2, desc[UR4][R2.64] ;  /* 0x0000000402027981 */ /* 0x000ea8000c1e1900 */
[----:B------:R-:W3:Y:S04]  /*0290*/  LDG.E R6, desc[UR4][R6.64] ;  /* 0x0000000406067981 */ /* 0x000ee8000c1e1900 */
[----:B------:R-:W4:Y:S01]  /*02a0*/  LDG.E R8, desc[UR4][R8.64] ;  /* 0x0000000408087981 */ /* 0x000f22000c1e1900 */
[----:B-1----:R-:W-:-:S04]  /*02b0*/  IMAD.WIDE R12, R0, 0x4, R12 ;  /* 0x00000004000c7825 */ /* 0x002fc800078e020c */
[----:B--2---:R-:W-:-:S04]  /*02c0*/  FMUL R5, R2, UR15 ;  /* 0x0000000f02057c20 */ /* 0x004fc80008400000 */
[----:B---3--:R-:W-:-:S04]  /*02d0*/  FFMA R5, R6, UR14, R5 ;  /* 0x0000000e06057c23 */ /* 0x008fc80008000005 */
[----:B----4-:R-:W-:-:S04]  /*02e0*/  FFMA R10, R8, UR6, R5 ;  /* 0x00000006080a7c23 */ /* 0x010fc80008000005 */
[----:B------:R-:W-:-:S05]  /*02f0*/  FFMA R11, R10, R4, R11 ;  /* 0x000000040a0b7223 */ /* 0x000fca000000000b */
[----:B------:R-:W-:Y:S01]  /*0300*/  STG.E desc[UR4][R12.64], R11 ;  /* 0x0000000b0c007986 */ /* 0x000fe2000c101904 */
[----:B------:R-:W-:Y:S05]  /*0310*/  EXIT ;  /* 0x000000000000794d */ /* 0x000fea0003800000 */
.L_x_0:
[----:B------:R-:W-:-:S00]  /*0320*/  BRA `(.L_x_0) ;  /* 0xfffffffc00fc7947 */ /* 0x000fc0000383ffff */
[----:B------:R-:W-:-:S00]  /*0330*/  NOP ;  /* 0x0000000000007918 */ /* 0x000fc00000000000 */
        /* <DEDUP_REMOVED lines=12> */
.L_x_1:


//--------------------- .nv.shared.reserved.0     --------------------------
	.section	.nv.shared.reserved.0,"aw",@nobits
	.weak		__nv_reservedSMEM_offset_0_alias
	.size		__nv_reservedSMEM_offset_0_alias, 0, 64
	.other		__nv_reservedSMEM_offset_0_alias,@"STO_CUDA_RESERVED_SHARED STV_DEFAULT"
__nv_reservedSMEM_offset_0_alias:
	.zero		0
	.zero		64


//--------------------- .nv.constant0._Z12transformGPUPfS_S_S_S_S_ --------------------------
	.section	.nv.constant0._Z12transformGPUPfS_S_S_S_S_,"a",@progbits
	.sectionflags	@""
	.align	4
.nv.constant0._Z12transformGPUPfS_S_S_S_S_:
	.zero		944


//--------------------- SYMBOLS --------------------------

	.type		.nv.reservedSmem.offset0,@object
	.size		.nv.reservedSmem.offset0,0x4
